	.headerflags	@"EF_CUDA_TEXMODE_UNIFIED EF_CUDA_64BIT_ADDRESS EF_CUDA_ACCELERATORS EF_CUDA_SM90 EF_CUDA_VIRTUAL_SM(EF_CUDA_SM90)"
	.elftype	@"ET_EXEC"


//--------------------- .nv.info                  --------------------------
	.section	.nv.info,"",@"SHT_CUDA_INFO"
	.align	4


	//----- nvinfo : EIATTR_REGCOUNT
	.align		4
        /*0000*/ 	.byte	0x04, 0x2f
        /*0002*/ 	.short	(.L_3 - .L_2)
	.align		4
.L_2:
        /*0004*/ 	.word	index@(triton_poi_fused__native_batch_norm_legit_no_training_8)
        /*0008*/ 	.word	0x00000011


	//----- nvinfo : EIATTR_MIN_STACK_SIZE
	.align		4
.L_3:
        /*000c*/ 	.byte	0x04, 0x12
        /*000e*/ 	.short	(.L_5 - .L_4)
	.align		4
.L_4:
        /*0010*/ 	.word	index@(triton_poi_fused__native_batch_norm_legit_no_training_8)
        /*0014*/ 	.word	0x00000000


	//----- nvinfo : EIATTR_FRAME_SIZE
	.align		4
.L_5:
        /*0018*/ 	.byte	0x04, 0x11
        /*001a*/ 	.short	(.L_7 - .L_6)
	.align		4
.L_6:
        /*001c*/ 	.word	index@(triton_poi_fused__native_batch_norm_legit_no_training_8)
        /*0020*/ 	.word	0x00000000


	//----- nvinfo : EIATTR_MIN_STACK_SIZE
	.align		4
.L_7:
        /*0024*/ 	.byte	0x04, 0x12
        /*0026*/ 	.short	(.L_9 - .L_8)
	.align		4
.L_8:
        /*0028*/ 	.word	index@(triton_poi_fused__native_batch_norm_legit_no_training_8)
        /*002c*/ 	.word	0x00000000
.L_9:


//--------------------- .nv.info.triton_poi_fused__native_batch_norm_legit_no_training_8 --------------------------
	.section	.nv.info.triton_poi_fused__native_batch_norm_legit_no_training_8,"",@"SHT_CUDA_INFO"
	.sectionflags	@""
	.align	4


	//----- nvinfo : EIATTR_CUDA_API_VERSION
	.align		4
        /*0000*/ 	.byte	0x04, 0x37
        /*0002*/ 	.short	(.L_11 - .L_10)
.L_10:
        /*0004*/ 	.word	0x0000007c


	//----- nvinfo : EIATTR_KPARAM_INFO
	.align		4
.L_11:
        /*0008*/ 	.byte	0x04, 0x17
        /*000a*/ 	.short	(.L_13 - .L_12)
.L_12:
        /*000c*/ 	.word	0x00000000
        /*0010*/ 	.short	0x0006
        /*0012*/ 	.short	0x0030
        /*0014*/ 	.byte	0x00, 0xf0, 0x11, 0x00


	//----- nvinfo : EIATTR_KPARAM_INFO
	.align		4
.L_13:
        /*0018*/ 	.byte	0x04, 0x17
        /*001a*/ 	.short	(.L_15 - .L_14)
.L_14:
        /*001c*/ 	.word	0x00000000
        /*0020*/ 	.short	0x0005
        /*0022*/ 	.short	0x0028
        /*0024*/ 	.byte	0x00, 0xf4, 0x21, 0x00


	//----- nvinfo : EIATTR_KPARAM_INFO
	.align		4
.L_15:
        /*0028*/ 	.byte	0x04, 0x17
        /*002a*/ 	.short	(.L_17 - .L_16)
.L_16:
        /*002c*/ 	.word	0x00000000
        /*0030*/ 	.short	0x0004
        /*0032*/ 	.short	0x0020
        /*0034*/ 	.byte	0x00, 0xf4, 0x21, 0x00


	//----- nvinfo : EIATTR_KPARAM_INFO
	.align		4
.L_17:
        /*0038*/ 	.byte	0x04, 0x17
        /*003a*/ 	.short	(.L_19 - .L_18)
.L_18:
        /*003c*/ 	.word	0x00000000
        /*0040*/ 	.short	0x0003
        /*0042*/ 	.short	0x0018
        /*0044*/ 	.byte	0x00, 0xf4, 0x21, 0x00


	//----- nvinfo : EIATTR_KPARAM_INFO
	.align		4
.L_19:
        /*0048*/ 	.byte	0x04, 0x17
        /*004a*/ 	.short	(.L_21 - .L_20)
.L_20:
        /*004c*/ 	.word	0x00000000
        /*0050*/ 	.short	0x0002
        /*0052*/ 	.short	0x0010
        /*0054*/ 	.byte	0x00, 0xf4, 0x21, 0x00


	//----- nvinfo : EIATTR_KPARAM_INFO
	.align		4
.L_21:
        /*0058*/ 	.byte	0x04, 0x17
        /*005a*/ 	.short	(.L_23 - .L_22)
.L_22:
        /*005c*/ 	.word	0x00000000
        /*0060*/ 	.short	0x0001
        /*0062*/ 	.short	0x0008
        /*0064*/ 	.byte	0x00, 0xf4, 0x21, 0x00


	//----- nvinfo : EIATTR_KPARAM_INFO
	.align		4
.L_23:
        /*0068*/ 	.byte	0x04, 0x17
        /*006a*/ 	.short	(.L_25 - .L_24)
.L_24:
        /*006c*/ 	.word	0x00000000
        /*0070*/ 	.short	0x0000
        /*0072*/ 	.short	0x0000
        /*0074*/ 	.byte	0x00, 0xf4, 0x21, 0x00


	//----- nvinfo : EIATTR_SPARSE_MMA_MASK
	.align		4
.L_25:
        /*0078*/ 	.byte	0x03, 0x50
        /*007a*/ 	.short	0x0000


	//----- nvinfo : EIATTR_MAXREG_COUNT
	.align		4
        /*007c*/ 	.byte	0x03, 0x1b
        /*007e*/ 	.short	0x00ff


	//----- nvinfo : EIATTR_EXIT_INSTR_OFFSETS
	.align		4
        /*0080*/ 	.byte	0x04, 0x1c
        /*0082*/ 	.short	(.L_27 - .L_26)


	//   ....[0]....
.L_26:
        /*0084*/ 	.word	0x00000320


	//----- nvinfo : EIATTR_REQNTID
	.align		4
.L_27:
        /*0088*/ 	.byte	0x04, 0x10
        /*008a*/ 	.short	(.L_29 - .L_28)
.L_28:
        /*008c*/ 	.word	0x00000080
        /*0090*/ 	.word	0x00000001
        /*0094*/ 	.word	0x00000001


	//----- nvinfo : EIATTR_CBANK_PARAM_SIZE
	.align		4
.L_29:
        /*0098*/ 	.byte	0x03, 0x19
        /*009a*/ 	.short	0x0034


	//----- nvinfo : EIATTR_PARAM_CBANK
	.align		4
        /*009c*/ 	.byte	0x04, 0x0a
        /*009e*/ 	.short	(.L_31 - .L_30)
	.align		4
.L_30:
        /*00a0*/ 	.word	index@(.nv.constant0.triton_poi_fused__native_batch_norm_legit_no_training_8)
        /*00a4*/ 	.short	0x0210
        /*00a6*/ 	.short	0x0034


	//----- nvinfo : EIATTR_SW_WAR
	.align		4
.L_31:
        /*00a8*/ 	.byte	0x04, 0x36
        /*00aa*/ 	.short	(.L_33 - .L_32)
.L_32:
        /*00ac*/ 	.word	0x00000008
.L_33:


//--------------------- .nv.callgraph             --------------------------
	.section	.nv.callgraph,"",@"SHT_CUDA_CALLGRAPH"
	.align	4
	.sectionentsize	8
	.align		4
        /*0000*/ 	.word	0x00000000
	.align		4
        /*0004*/ 	.word	0xffffffff
	.align		4
        /*0008*/ 	.word	0x00000000
	.align		4
        /*000c*/ 	.word	0xfffffffe
	.align		4
        /*0010*/ 	.word	0x00000000
	.align		4
        /*0014*/ 	.word	0xfffffffd
	.align		4
        /*0018*/ 	.word	0x00000000
	.align		4
        /*001c*/ 	.word	0xfffffffc


//--------------------- .nv.constant4             --------------------------
	.section	.nv.constant4,"a",@progbits
	.align	8
	.align		8
.nv.constant4:
        /*0000*/ 	.dword	_$_str
	.align		8
        /*0008*/ 	.dword	_$_str_$_2


//--------------------- .text.triton_poi_fused__native_batch_norm_legit_no_training_8 --------------------------
	.section	.text.triton_poi_fused__native_batch_norm_legit_no_training_8,"ax",@progbits
	.align	128
        .global         triton_poi_fused__native_batch_norm_legit_no_training_8
        .type           triton_poi_fused__native_batch_norm_legit_no_training_8,@function
        .size           triton_poi_fused__native_batch_norm_legit_no_training_8,(.L_x_1 - triton_poi_fused__native_batch_norm_legit_no_training_8)
        .other          triton_poi_fused__native_batch_norm_legit_no_training_8,@"STO_CUDA_ENTRY STV_DEFAULT"
triton_poi_fused__native_batch_norm_legit_no_training_8:
.text.triton_poi_fused__native_batch_norm_legit_no_training_8:
[----:B------:R-:W-:Y:S01]  /*0000*/  LDC R1, c[0x0][0x28] ;  /* 0x00000a00ff017b82 */ /* 0x000fe20000000800 */
[----:B------:R-:W1:Y:S07]  /*0010*/  S2R R0, SR_TID.X ;  /* 0x0000000000007919 */ /* 0x000e6e0000002100 */
[----:B------:R-:W2:Y:S01]  /*0020*/  LDC.64 R6, c[0x0][0x220] ;  /* 0x00008800ff067b82 */ /* 0x000ea20000000a00 */
[----:B------:R-:W-:Y:S01]  /*0030*/  ULDC.64 UR4, c[0x0][0x208] ;  /* 0x0000820000047ab9 */ /* 0x000fe20000000a00 */
[----:B------:R-:W3:Y:S06]  /*0040*/  S2R R5, SR_CTAID.X ;  /* 0x0000000000057919 */ /* 0x000eec0000002500 */
[----:B------:R-:W4:Y:S08]  /*0050*/  LDC.64 R8, c[0x0][0x228] ;  /* 0x00008a00ff087b82 */ /* 0x000f300000000a00 */
[----:B------:R-:W5:Y:S01]  /*0060*/  LDC.64 R10, c[0x0][0x230] ;  /* 0x00008c00ff0a7b82 */ /* 0x000f620000000a00 */
[----:B-1----:R-:W-:-:S02]  /*0070*/  SHF.L.U32 R0, R0, 0x1, RZ ;  /* 0x0000000100007819 */ /* 0x002fc400000006ff */
[----:B---3--:R-:W-:Y:S02]  /*0080*/  SHF.R.S32.HI R3, RZ, 0x17, R5 ;  /* 0x00000017ff037819 */ /* 0x008fe40000011405 */
[----:B------:R-:W-:Y:S02]  /*0090*/  LOP3.LUT R0, R0, 0xfe, RZ, 0xc0, !PT ;  /* 0x000000fe00007812 */ /* 0x000fe400078ec0ff */
[----:B------:R-:W-:Y:S02]  /*00a0*/  SGXT R3, R3, 0x1 ;  /* 0x000000010303781a */ /* 0x000fe40000000200 */
[----:B------:R-:W-:-:S04]  /*00b0*/  LEA R0, R5, R0, 0x8 ;  /* 0x0000000005007211 */ /* 0x000fc800078e40ff */
[----:B------:R-:W-:-:S04]  /*00c0*/  LEA.HI R3, R3, R0, RZ, 0x6 ;  /* 0x0000000003037211 */ /* 0x000fc800078f30ff */
[----:B------:R-:W-:-:S05]  /*00d0*/  SHF.R.S32.HI R3, RZ, 0x6, R3 ;  /* 0x00000006ff037819 */ /* 0x000fca0000011403 */
[----:B------:R-:W-:-:S05]  /*00e0*/  IMAD.HI R2, R3, 0x2aaaaaab, RZ ;  /* 0x2aaaaaab03027827 */ /* 0x000fca00078e02ff */
[----:B------:R-:W-:-:S04]  /*00f0*/  SHF.R.U32.HI R5, RZ, 0x1f, R2 ;  /* 0x0000001fff057819 */ /* 0x000fc80000011602 */
[----:B------:R-:W-:Y:S02]  /*0100*/  LEA.HI R2, R2, R5, RZ, 0x1c ;  /* 0x0000000502027211 */ /* 0x000fe400078fe0ff */
[----:B------:R-:W1:Y:S03]  /*0110*/  LDC.64 R4, c[0x0][0x218] ;  /* 0x00008600ff047b82 */ /* 0x000e660000000a00 */
[----:B------:R-:W-:-:S04]  /*0120*/  IMAD R13, R2, -0x60, R3 ;  /* 0xffffffa0020d7824 */ /* 0x000fc800078e0203 */
[C---:B--2---:R-:W-:Y:S01]  /*0130*/  IMAD.WIDE R6, R13.reuse, 0x4, R6 ;  /* 0x000000040d067825 */ /* 0x044fe200078e0206 */
[----:B------:R-:W2:Y:S05]  /*0140*/  LDC.64 R2, c[0x0][0x210] ;  /* 0x00008400ff027b82 */ /* 0x000eaa0000000a00 */
[----:B------:R-:W3:Y:S01]  /*0150*/  LDG.E.EL R6, desc[UR4][R6.64] ;  /* 0x0000000406067981 */ /* 0x000ee2000c2e1900 */
[----:B----4-:R-:W-:-:S04]  /*0160*/  IMAD.WIDE R8, R13, 0x4, R8 ;  /* 0x000000040d087825 */ /* 0x010fc800078e0208 */
[C---:B-----5:R-:W-:Y:S02]  /*0170*/  IMAD.WIDE R10, R13.reuse, 0x4, R10 ;  /* 0x000000040d0a7825 */ /* 0x060fe400078e020a */
[----:B------:R-:W4:Y:S02]  /*0180*/  LDG.E.EL R8, desc[UR4][R8.64] ;  /* 0x0000000408087981 */ /* 0x000f24000c2e1900 */
[----:B-1----:R-:W-:Y:S02]  /*0190*/  IMAD.WIDE R4, R13, 0x4, R4 ;  /* 0x000000040d047825 */ /* 0x002fe400078e0204 */
[----:B------:R-:W4:Y:S04]  /*01a0*/  LDG.E.EL R11, desc[UR4][R10.64] ;  /* 0x000000040a0b7981 */ /* 0x000f28000c2e1900 */
[----:B------:R1:W5:Y:S01]  /*01b0*/  LDG.E.EL R12, desc[UR4][R4.64] ;  /* 0x00000004040c7981 */ /* 0x000362000c2e1900 */
[----:B--2---:R-:W-:-:S06]  /*01c0*/  IMAD.WIDE R2, R0, 0x4, R2 ;  /* 0x0000000400027825 */ /* 0x004fcc00078e0202 */
[----:B------:R-:W5:Y:S01]  /*01d0*/  LDG.E.64 R2, desc[UR4][R2.64] ;  /* 0x0000000402027981 */ /* 0x000f62000c1e1b00 */
[----:B------:R-:W-:Y:S01]  /*01e0*/  HFMA2.MMA R14, -RZ, RZ, 1.625, 0 ;  /* 0x3e800000ff0e7435 */ /* 0x000fe200000001ff */
[----:B-1----:R-:W1:Y:S02]  /*01f0*/  LDC.64 R4, c[0x0][0x238] ;  /* 0x00008e00ff047b82 */ /* 0x002e640000000a00 */
[----:B-1----:R-:W-:-:S04]  /*0200*/  IMAD.WIDE R4, R0, 0x4, R4 ;  /* 0x0000000400047825 */ /* 0x002fc800078e0204 */
[----:B---3--:R-:W-:-:S04]  /*0210*/  FADD R6, R6, 9.9999997473787516356e-06 ;  /* 0x3727c5ac06067421 */ /* 0x008fc80000000000 */
[----:B------:R-:W1:Y:S02]  /*0220*/  MUFU.SQRT R7, R6 ;  /* 0x0000000600077308 */ /* 0x000e640000002000 */
[C---:B-1----:R-:W-:Y:S02]  /*0230*/  FSETP.GT.AND P0, PT, R7.reuse, 8.50705917302346158658e+37, PT ;  /* 0x7e8000000700780b */ /* 0x042fe40003f04000 */
[----:B------:R-:W-:-:S11]  /*0240*/  FSETP.GEU.AND P1, PT, R7, 1.175494350822287508e-38, PT ;  /* 0x008000000700780b */ /* 0x000fd60003f2e000 */
[----:B------:R-:W-:-:S04]  /*0250*/  @P0 FMUL R7, R7, 0.25 ;  /* 0x3e80000007070820 */ /* 0x000fc80000400000 */
[----:B------:R-:W-:-:S06]  /*0260*/  @!P1 FMUL R7, R7, 16777216 ;  /* 0x4b80000007079820 */ /* 0x000fcc0000400000 */
[----:B------:R-:W1:Y:S01]  /*0270*/  MUFU.RCP R7, R7 ;  /* 0x0000000700077308 */ /* 0x000e620000001000 */
[----:B------:R-:W-:Y:S01]  /*0280*/  FSEL R14, R14, 1, P0 ;  /* 0x3f8000000e0e7808 */ /* 0x000fe20000000000 */
[----:B-----5:R-:W-:-:S04]  /*0290*/  FADD R2, R2, -R12 ;  /* 0x8000000c02027221 */ /* 0x020fc80000000000 */
[----:B------:R-:W-:Y:S01]  /*02a0*/  @!P1 FMUL R14, R14, 16777216 ;  /* 0x4b8000000e0e9820 */ /* 0x000fe20000400000 */
[----:B------:R-:W-:-:S03]  /*02b0*/  FADD R3, R3, -R12 ;  /* 0x8000000c03037221 */ /* 0x000fc60000000000 */
[----:B-1----:R-:W-:-:S04]  /*02c0*/  FMUL R14, R7, R14 ;  /* 0x0000000e070e7220 */ /* 0x002fc80000400000 */
[-C--:B------:R-:W-:Y:S01]  /*02d0*/  FMUL R2, R2, R14.reuse ;  /* 0x0000000e02027220 */ /* 0x080fe20000400000 */
[----:B------:R-:W-:-:S03]  /*02e0*/  FMUL R14, R3, R14 ;  /* 0x0000000e030e7220 */ /* 0x000fc60000400000 */
[C-C-:B----4-:R-:W-:Y:S01]  /*02f0*/  FFMA R2, R8.reuse, R2, R11.reuse ;  /* 0x0000000208027223 */ /* 0x150fe2000000000b */
[----:B------:R-:W-:-:S05]  /*0300*/  FFMA R3, R8, R14, R11 ;  /* 0x0000000e08037223 */ /* 0x000fca000000000b */
[----:B------:R-:W-:Y:S01]  /*0310*/  STG.E.64 desc[UR4][R4.64], R2 ;  /* 0x0000000204007986 */ /* 0x000fe2000c101b04 */
[----:B------:R-:W-:Y:S05]  /*0320*/  EXIT ;  /* 0x000000000000794d */ /* 0x000fea0003800000 */
.L_x_0:
[----:B------:R-:W-:-:S00]  /*0330*/  BRA `(.L_x_0) ;  /* 0xfffffffc00fc7947 */ /* 0x000fc0000383ffff */
[----:B------:R-:W-:-:S00]  /*0340*/  NOP ;  /* 0x0000000000007918 */ /* 0x000fc00000000000 */
        /* <DEDUP_REMOVED lines=11> */
.L_x_1:


//--------------------- .nv.global.init           --------------------------
	.section	.nv.global.init,"aw",@progbits
.nv.global.init:
	.type		_$_str,@object
	.size		_$_str,(_$_str_$_2 - _$_str)
_$_str:
        /*0000*/ 	.byte	0x5f, 0x5f, 0x43, 0x55, 0x44, 0x41, 0x5f, 0x46, 0x54, 0x5a, 0x00
	.type		_$_str_$_2,@object
	.size		_$_str_$_2,(.L_1 - _$_str_$_2)
_$_str_$_2:
        /*000b*/ 	.byte	0x5f, 0x5f, 0x43, 0x55, 0x44, 0x41, 0x5f, 0x50, 0x52, 0x45, 0x43, 0x5f, 0x53, 0x51, 0x52, 0x54
        /*001b*/ 	.byte	0x00
.L_1:


//--------------------- .nv.constant0.triton_poi_fused__native_batch_norm_legit_no_training_8 --------------------------
	.section	.nv.constant0.triton_poi_fused__native_batch_norm_legit_no_training_8,"a",@progbits
	.sectionflags	@""
	.align	4
.nv.constant0.triton_poi_fused__native_batch_norm_legit_no_training_8:
	.zero		580
